//
// Generated by NVIDIA NVVM Compiler
//
// Compiler Build ID: CL-36424714
// Cuda compilation tools, release 13.0, V13.0.88
// Based on NVVM 20.0.0
//

.version 9.0
.target sm_100
.address_size 64

	// .globl	matmul_kernel
// _ZZ13matmul_kernelE8shared_A has been demoted
// _ZZ13matmul_kernelE8shared_B has been demoted

.visible .entry matmul_kernel(
	.param .u64 .ptr .align 1 matmul_kernel_param_0,
	.param .u64 .ptr .align 1 matmul_kernel_param_1,
	.param .u64 .ptr .align 1 matmul_kernel_param_2,
	.param .u32 matmul_kernel_param_3
)
{
	.reg .pred 	%p<3>;
	.reg .b32 	%r<36>;
	.reg .b32 	%f<105>;
	.reg .b64 	%rd<13>;
	// demoted variable
	.shared .align 4 .b8 _ZZ13matmul_kernelE8shared_A[4096];
	// demoted variable
	.shared .align 4 .b8 _ZZ13matmul_kernelE8shared_B[4096];
	ld.param.u64 	%rd3, [matmul_kernel_param_0];
	ld.param.u64 	%rd4, [matmul_kernel_param_1];
	ld.param.u64 	%rd5, [matmul_kernel_param_2];
	ld.param.u32 	%r19, [matmul_kernel_param_3];
	mov.u32 	%r1, %tid.y;
	mov.u32 	%r20, %ctaid.y;
	mov.u32 	%r21, %ntid.y;
	mad.lo.s32 	%r2, %r20, %r21, %r1;
	mov.u32 	%r3, %tid.x;
	mov.u32 	%r22, %ctaid.x;
	mov.u32 	%r23, %ntid.x;
	mad.lo.s32 	%r4, %r22, %r23, %r3;
	setp.lt.s32 	%p1, %r19, 32;
	mov.f32 	%f104, 0f00000000;
	@%p1 bra 	$L__BB0_3;
	shl.b32 	%r24, %r1, 7;
	mov.u32 	%r25, _ZZ13matmul_kernelE8shared_A;
	add.s32 	%r5, %r25, %r24;
	shl.b32 	%r26, %r3, 2;
	add.s32 	%r6, %r5, %r26;
	mov.u32 	%r27, _ZZ13matmul_kernelE8shared_B;
	add.s32 	%r8, %r27, %r26;
	add.s32 	%r7, %r8, %r24;
	shr.s32 	%r28, %r19, 31;
	shr.u32 	%r29, %r28, 27;
	add.s32 	%r30, %r19, %r29;
	shr.s32 	%r31, %r30, 5;
	neg.s32 	%r35, %r31;
	mad.lo.s32 	%r34, %r19, %r2, %r3;
	mad.lo.s32 	%r33, %r1, %r19, %r4;
	shl.b32 	%r12, %r19, 5;
	cvta.to.global.u64 	%rd1, %rd3;
	cvta.to.global.u64 	%rd2, %rd4;
	mov.f32 	%f104, 0f00000000;
$L__BB0_2:
	mul.wide.u32 	%rd6, %r34, 4;
	add.s64 	%rd7, %rd1, %rd6;
	ld.global.f32 	%f6, [%rd7];
	st.shared.f32 	[%r6], %f6;
	mul.wide.u32 	%rd8, %r33, 4;
	add.s64 	%rd9, %rd2, %rd8;
	ld.global.f32 	%f7, [%rd9];
	st.shared.f32 	[%r7], %f7;
	bar.sync 	0;
	ld.shared.f32 	%f8, [%r5];
	ld.shared.f32 	%f9, [%r8];
	fma.rn.f32 	%f10, %f8, %f9, %f104;
	ld.shared.f32 	%f11, [%r5+4];
	ld.shared.f32 	%f12, [%r8+128];
	fma.rn.f32 	%f13, %f11, %f12, %f10;
	ld.shared.f32 	%f14, [%r5+8];
	ld.shared.f32 	%f15, [%r8+256];
	fma.rn.f32 	%f16, %f14, %f15, %f13;
	ld.shared.f32 	%f17, [%r5+12];
	ld.shared.f32 	%f18, [%r8+384];
	fma.rn.f32 	%f19, %f17, %f18, %f16;
	ld.shared.f32 	%f20, [%r5+16];
	ld.shared.f32 	%f21, [%r8+512];
	fma.rn.f32 	%f22, %f20, %f21, %f19;
	ld.shared.f32 	%f23, [%r5+20];
	ld.shared.f32 	%f24, [%r8+640];
	fma.rn.f32 	%f25, %f23, %f24, %f22;
	ld.shared.f32 	%f26, [%r5+24];
	ld.shared.f32 	%f27, [%r8+768];
	fma.rn.f32 	%f28, %f26, %f27, %f25;
	ld.shared.f32 	%f29, [%r5+28];
	ld.shared.f32 	%f30, [%r8+896];
	fma.rn.f32 	%f31, %f29, %f30, %f28;
	ld.shared.f32 	%f32, [%r5+32];
	ld.shared.f32 	%f33, [%r8+1024];
	fma.rn.f32 	%f34, %f32, %f33, %f31;
	ld.shared.f32 	%f35, [%r5+36];
	ld.shared.f32 	%f36, [%r8+1152];
	fma.rn.f32 	%f37, %f35, %f36, %f34;
	ld.shared.f32 	%f38, [%r5+40];
	ld.shared.f32 	%f39, [%r8+1280];
	fma.rn.f32 	%f40, %f38, %f39, %f37;
	ld.shared.f32 	%f41, [%r5+44];
	ld.shared.f32 	%f42, [%r8+1408];
	fma.rn.f32 	%f43, %f41, %f42, %f40;
	ld.shared.f32 	%f44, [%r5+48];
	ld.shared.f32 	%f45, [%r8+1536];
	fma.rn.f32 	%f46, %f44, %f45, %f43;
	ld.shared.f32 	%f47, [%r5+52];
	ld.shared.f32 	%f48, [%r8+1664];
	fma.rn.f32 	%f49, %f47, %f48, %f46;
	ld.shared.f32 	%f50, [%r5+56];
	ld.shared.f32 	%f51, [%r8+1792];
	fma.rn.f32 	%f52, %f50, %f51, %f49;
	ld.shared.f32 	%f53, [%r5+60];
	ld.shared.f32 	%f54, [%r8+1920];
	fma.rn.f32 	%f55, %f53, %f54, %f52;
	ld.shared.f32 	%f56, [%r5+64];
	ld.shared.f32 	%f57, [%r8+2048];
	fma.rn.f32 	%f58, %f56, %f57, %f55;
	ld.shared.f32 	%f59, [%r5+68];
	ld.shared.f32 	%f60, [%r8+2176];
	fma.rn.f32 	%f61, %f59, %f60, %f58;
	ld.shared.f32 	%f62, [%r5+72];
	ld.shared.f32 	%f63, [%r8+2304];
	fma.rn.f32 	%f64, %f62, %f63, %f61;
	ld.shared.f32 	%f65, [%r5+76];
	ld.shared.f32 	%f66, [%r8+2432];
	fma.rn.f32 	%f67, %f65, %f66, %f64;
	ld.shared.f32 	%f68, [%r5+80];
	ld.shared.f32 	%f69, [%r8+2560];
	fma.rn.f32 	%f70, %f68, %f69, %f67;
	ld.shared.f32 	%f71, [%r5+84];
	ld.shared.f32 	%f72, [%r8+2688];
	fma.rn.f32 	%f73, %f71, %f72, %f70;
	ld.shared.f32 	%f74, [%r5+88];
	ld.shared.f32 	%f75, [%r8+2816];
	fma.rn.f32 	%f76, %f74, %f75, %f73;
	ld.shared.f32 	%f77, [%r5+92];
	ld.shared.f32 	%f78, [%r8+2944];
	fma.rn.f32 	%f79, %f77, %f78, %f76;
	ld.shared.f32 	%f80, [%r5+96];
	ld.shared.f32 	%f81, [%r8+3072];
	fma.rn.f32 	%f82, %f80, %f81, %f79;
	ld.shared.f32 	%f83, [%r5+100];
	ld.shared.f32 	%f84, [%r8+3200];
	fma.rn.f32 	%f85, %f83, %f84, %f82;
	ld.shared.f32 	%f86, [%r5+104];
	ld.shared.f32 	%f87, [%r8+3328];
	fma.rn.f32 	%f88, %f86, %f87, %f85;
	ld.shared.f32 	%f89, [%r5+108];
	ld.shared.f32 	%f90, [%r8+3456];
	fma.rn.f32 	%f91, %f89, %f90, %f88;
	ld.shared.f32 	%f92, [%r5+112];
	ld.shared.f32 	%f93, [%r8+3584];
	fma.rn.f32 	%f94, %f92, %f93, %f91;
	ld.shared.f32 	%f95, [%r5+116];
	ld.shared.f32 	%f96, [%r8+3712];
	fma.rn.f32 	%f97, %f95, %f96, %f94;
	ld.shared.f32 	%f98, [%r5+120];
	ld.shared.f32 	%f99, [%r8+3840];
	fma.rn.f32 	%f100, %f98, %f99, %f97;
	ld.shared.f32 	%f101, [%r5+124];
	ld.shared.f32 	%f102, [%r8+3968];
	fma.rn.f32 	%f104, %f101, %f102, %f100;
	bar.sync 	0;
	add.s32 	%r35, %r35, 1;
	setp.ne.s32 	%p2, %r35, 0;
	add.s32 	%r34, %r34, 32;
	add.s32 	%r33, %r33, %r12;
	@%p2 bra 	$L__BB0_2;
$L__BB0_3:
	cvta.to.global.u64 	%rd10, %rd5;
	mad.lo.s32 	%r32, %r19, %r2, %r4;
	mul.wide.s32 	%rd11, %r32, 4;
	add.s64 	%rd12, %rd10, %rd11;
	st.global.f32 	[%rd12], %f104;
	ret;

}


// ===== COMPILED SASS (sm_100) =====

	.target	sm_100

	.elftype	@"ET_EXEC"


//--------------------- .note.nv.tkinfo           --------------------------
	.section	.note.nv.tkinfo,"",@"SHT_NOTE"
	.sectionflags	@"SHF_NOTE_NV_TKINFO"
	.tkinfo
        /*0018*/ 	.word	0x00000002
        /*0030*/ 	.string	""
        /*0030*/ 	.string	"ptxas"
        /*0030*/ 	.string	"Cuda compilation tools, release 13.0, V13.0.88"
        /*0030*/ 	.string	"Build cuda_13.0.r13.0/compiler.36424714_0"
        /*0030*/ 	.string	"-arch sm_100 -m 64 "



//--------------------- .note.nv.cuinfo           --------------------------
	.section	.note.nv.cuinfo,"",@"SHT_NOTE"
	.sectionflags	@"SHF_NOTE_NV_CUINFO"
        /*0018*/ 	.short	0x0002
        /*001a*/ 	.short	0x0064
        /*001c*/ 	.short	0x0082
	.zero		2


//--------------------- .nv.info                  --------------------------
	.section	.nv.info,"",@"SHT_CUDA_INFO"
	.align	4


	//----- nvinfo : EIATTR_REGCOUNT
	.align		4
        /*0000*/ 	.byte	0x04, 0x2f
        /*0002*/ 	.short	(.L_1 - .L_0)
	.align		4
.L_0:
        /*0004*/ 	.word	index@(matmul_kernel)
        /*0008*/ 	.word	0x00000020


	//----- nvinfo : EIATTR_FRAME_SIZE
	.align		4
.L_1:
        /*000c*/ 	.byte	0x04, 0x11
        /*000e*/ 	.short	(.L_3 - .L_2)
	.align		4
.L_2:
        /*0010*/ 	.word	index@(matmul_kernel)
        /*0014*/ 	.word	0x00000000


	//----- nvinfo : EIATTR_MIN_STACK_SIZE
	.align		4
.L_3:
        /*0018*/ 	.byte	0x04, 0x12
        /*001a*/ 	.short	(.L_5 - .L_4)
	.align		4
.L_4:
        /*001c*/ 	.word	index@(matmul_kernel)
        /*0020*/ 	.word	0x00000000
.L_5:


//--------------------- .nv.compat                --------------------------
	.section	.nv.compat,"",@"SHT_CUDA_COMPAT_INFO"
	.align	4
        /*0000*/ 	.byte	0x02, 0x09, 0x00, 0x00, 0x02, 0x02, 0x01, 0x00, 0x02, 0x05, 0x05, 0x00, 0x03, 0x07, 0x01, 0x01
        /*0010*/ 	.byte	0x02, 0x03, 0x00, 0x00, 0x02, 0x06, 0x01, 0x00, 0x04, 0x0b, 0x08, 0x00, 0x09, 0x00, 0x00, 0x00
        /*0020*/ 	.byte	0x00, 0x00, 0x00, 0x00


//--------------------- .nv.info.matmul_kernel    --------------------------
	.section	.nv.info.matmul_kernel,"",@"SHT_CUDA_INFO"
	.sectionflags	@""
	.align	4


	//----- nvinfo : EIATTR_CUDA_API_VERSION
	.align		4
        /*0000*/ 	.byte	0x04, 0x37
        /*0002*/ 	.short	(.L_7 - .L_6)
.L_6:
        /*0004*/ 	.word	0x00000082


	//----- nvinfo : EIATTR_KPARAM_INFO
	.align		4
.L_7:
        /*0008*/ 	.byte	0x04, 0x17
        /*000a*/ 	.short	(.L_9 - .L_8)
.L_8:
        /*000c*/ 	.word	0x00000000
        /*0010*/ 	.short	0x0003
        /*0012*/ 	.short	0x0018
        /*0014*/ 	.byte	0x00, 0xf0, 0x11, 0x00


	//----- nvinfo : EIATTR_KPARAM_INFO
	.align		4
.L_9:
        /*0018*/ 	.byte	0x04, 0x17
        /*001a*/ 	.short	(.L_11 - .L_10)
.L_10:
        /*001c*/ 	.word	0x00000000
        /*0020*/ 	.short	0x0002
        /*0022*/ 	.short	0x0010
        /*0024*/ 	.byte	0x00, 0xf5, 0x21, 0x00


	//----- nvinfo : EIATTR_KPARAM_INFO
	.align		4
.L_11:
        /*0028*/ 	.byte	0x04, 0x17
        /*002a*/ 	.short	(.L_13 - .L_12)
.L_12:
        /*002c*/ 	.word	0x00000000
        /*0030*/ 	.short	0x0001
        /*0032*/ 	.short	0x0008
        /*0034*/ 	.byte	0x00, 0xf5, 0x21, 0x00


	//----- nvinfo : EIATTR_KPARAM_INFO
	.align		4
.L_13:
        /*0038*/ 	.byte	0x04, 0x17
        /*003a*/ 	.short	(.L_15 - .L_14)
.L_14:
        /*003c*/ 	.word	0x00000000
        /*0040*/ 	.short	0x0000
        /*0042*/ 	.short	0x0000
        /*0044*/ 	.byte	0x00, 0xf5, 0x21, 0x00


	//----- nvinfo : EIATTR_SPARSE_MMA_MASK
	.align		4
.L_15:
        /*0048*/ 	.byte	0x03, 0x50
        /*004a*/ 	.short	0x0000


	//----- nvinfo : EIATTR_MAXREG_COUNT
	.align		4
        /*004c*/ 	.byte	0x03, 0x1b
        /*004e*/ 	.short	0x00ff


	//----- nvinfo : EIATTR_NUM_BARRIERS
	.align		4
        /*0050*/ 	.byte	0x02, 0x4c
        /*0052*/ 	.byte	0x01
	.zero		1


	//----- nvinfo : EIATTR_MERCURY_ISA_VERSION
	.align		4
        /*0054*/ 	.byte	0x03, 0x5f
        /*0056*/ 	.short	0x0101


	//----- nvinfo : EIATTR_VRC_CTA_INIT_COUNT
	.align		4
        /*0058*/ 	.byte	0x02, 0x4a
	.zero		1
	.zero		1


	//----- nvinfo : EIATTR_EXIT_INSTR_OFFSETS
	.align		4
        /*005c*/ 	.byte	0x04, 0x1c
        /*005e*/ 	.short	(.L_17 - .L_16)


	//   ....[0]....
.L_16:
        /*0060*/ 	.word	0x00000790


	//----- nvinfo : EIATTR_CBANK_PARAM_SIZE
	.align		4
.L_17:
        /*0064*/ 	.byte	0x03, 0x19
        /*0066*/ 	.short	0x001c


	//----- nvinfo : EIATTR_PARAM_CBANK
	.align		4
        /*0068*/ 	.byte	0x04, 0x0a
        /*006a*/ 	.short	(.L_19 - .L_18)
	.align		4
.L_18:
        /*006c*/ 	.word	index@(.nv.constant0.matmul_kernel)
        /*0070*/ 	.short	0x0380
        /*0072*/ 	.short	0x001c


	//----- nvinfo : EIATTR_SW_WAR
	.align		4
.L_19:
        /*0074*/ 	.byte	0x04, 0x36
        /*0076*/ 	.short	(.L_21 - .L_20)
.L_20:
        /*0078*/ 	.word	0x00000008
.L_21:


//--------------------- .nv.callgraph             --------------------------
	.section	.nv.callgraph,"",@"SHT_CUDA_CALLGRAPH"
	.align	4
	.sectionentsize	8
	.align		4
        /*0000*/ 	.word	0x00000000
	.align		4
        /*0004*/ 	.word	0xffffffff
	.align		4
        /*0008*/ 	.word	0x00000000
	.align		4
        /*000c*/ 	.word	0xfffffffe
	.align		4
        /*0010*/ 	.word	0x00000000
	.align		4
        /*0014*/ 	.word	0xfffffffd
	.align		4
        /*0018*/ 	.word	0x00000000
	.align		4
        /*001c*/ 	.word	0xfffffffc


//--------------------- .text.matmul_kernel       --------------------------
	.section	.text.matmul_kernel,"ax",@progbits
	.align	128
        .global         matmul_kernel
        .type           matmul_kernel,@function
        .size           matmul_kernel,(.L_x_3 - matmul_kernel)
        .other          matmul_kernel,@"STO_CUDA_ENTRY STV_DEFAULT"
matmul_kernel:
.text.matmul_kernel:
[----:B------:R-:W-:Y:S01]  /*0000*/  LDC R1, c[0x0][0x37c] ;  /* 0x0000df00ff017b82 */ /* 0x000fe20000000800 */
[----:B------:R-:W0:Y:S07]  /*0010*/  S2R R9, SR_TID.Y ;  /* 0x0000000000097919 */ /* 0x000e2e0000002200 */
[----:B------:R-:W1:Y:S01]  /*0020*/  LDC R0, c[0x0][0x398] ;  /* 0x0000e600ff007b82 */ /* 0x000e620000000800 */
[----:B------:R-:W2:Y:S01]  /*0030*/  LDCU.64 UR8, c[0x0][0x358] ;  /* 0x00006b00ff0877ac */ /* 0x000ea20008000a00 */
[----:B------:R-:W-:Y:S01]  /*0040*/  HFMA2 R11, -RZ, RZ, 0, 0 ;  /* 0x00000000ff0b7431 */ /* 0x000fe200000001ff */
[----:B------:R-:W3:Y:S05]  /*0050*/  S2R R13, SR_TID.X ;  /* 0x00000000000d7919 */ /* 0x000eea0000002100 */
[----:B------:R-:W0:Y:S08]  /*0060*/  LDC R2, c[0x0][0x364] ;  /* 0x0000d900ff027b82 */ /* 0x000e300000000800 */
[----:B------:R-:W0:Y:S08]  /*0070*/  S2UR UR4, SR_CTAID.Y ;  /* 0x00000000000479c3 */ /* 0x000e300000002600 */
[----:B------:R-:W3:Y:S01]  /*0080*/  S2UR UR5, SR_CTAID.X ;  /* 0x00000000000579c3 */ /* 0x000ee20000002500 */
[----:B-1----:R-:W-:-:S07]  /*0090*/  ISETP.GE.AND P0, PT, R0, 0x20, PT ;  /* 0x000000200000780c */ /* 0x002fce0003f06270 */
[----:B------:R-:W3:Y:S08]  /*00a0*/  LDC R4, c[0x0][0x360] ;  /* 0x0000d800ff047b82 */ /* 0x000ef00000000800 */
[----:B------:R-:W1:Y:S01]  /*00b0*/  LDC.64 R22, c[0x0][0x390] ;  /* 0x0000e400ff167b82 */ /* 0x000e620000000a00 */
[----:B0-----:R-:W-:Y:S02]  /*00c0*/  IMAD R3, R2, UR4, R9 ;  /* 0x0000000402037c24 */ /* 0x001fe4000f8e0209 */
[----:B---3--:R-:W-:-:S04]  /*00d0*/  IMAD R5, R4, UR5, R13 ;  /* 0x0000000504057c24 */ /* 0x008fc8000f8e020d */
[----:B------:R-:W-:-:S04]  /*00e0*/  IMAD R7, R3, R0, R5 ;  /* 0x0000000003077224 */ /* 0x000fc800078e0205 */
[----:B-1----:R-:W-:Y:S01]  /*00f0*/  IMAD.WIDE R22, R7, 0x4, R22 ;  /* 0x0000000407167825 */ /* 0x002fe200078e0216 */
[----:B--2---:R-:W-:Y:S06]  /*0100*/  @!P0 BRA `(.L_x_0) ;  /* 0x00000004009c8947 */ /* 0x004fec0003800000 */
[----:B------:R-:W0:Y:S01]  /*0110*/  S2UR UR6, SR_CgaCtaId ;  /* 0x00000000000679c3 */ /* 0x000e220000008800 */
[----:B------:R-:W-:Y:S01]  /*0120*/  UMOV UR4, 0x400 ;  /* 0x0000040000047882 */ /* 0x000fe20000000000 */
[----:B------:R-:W-:Y:S01]  /*0130*/  SHF.R.S32.HI R7, RZ, 0x1f, R0 ;  /* 0x0000001fff077819 */ /* 0x000fe20000011400 */
[----:B------:R-:W-:Y:S01]  /*0140*/  UIADD3 UR5, UPT, UPT, UR4, 0x1000, URZ ;  /* 0x0000100004057890 */ /* 0x000fe2000fffe0ff */
[-C--:B------:R-:W-:Y:S01]  /*0150*/  IMAD R2, R3, R0.reuse, R13 ;  /* 0x0000000003027224 */ /* 0x080fe200078e020d */
[----:B------:R-:W-:Y:S01]  /*0160*/  MOV R11, RZ ;  /* 0x000000ff000b7202 */ /* 0x000fe20000000f00 */
[-C--:B------:R-:W-:Y:S01]  /*0170*/  IMAD R3, R9, R0.reuse, R5 ;  /* 0x0000000009037224 */ /* 0x080fe200078e0205 */
[----:B------:R-:W-:Y:S01]  /*0180*/  LEA.HI R7, R7, R0, RZ, 0x5 ;  /* 0x0000000007077211 */ /* 0x000fe200078f28ff */
[----:B------:R-:W1:Y:S03]  /*0190*/  LDC.64 R20, c[0x0][0x380] ;  /* 0x0000e000ff147b82 */ /* 0x000e660000000a00 */
[----:B------:R-:W-:-:S04]  /*01a0*/  SHF.R.S32.HI R4, RZ, 0x5, R7 ;  /* 0x00000005ff047819 */ /* 0x000fc80000011407 */
[----:B------:R-:W-:Y:S01]  /*01b0*/  IADD3 R4, PT, PT, -R4, RZ, RZ ;  /* 0x000000ff04047210 */ /* 0x000fe20007ffe1ff */
[----:B------:R-:W2:Y:S01]  /*01c0*/  LDC.64 R18, c[0x0][0x388] ;  /* 0x0000e200ff127b82 */ /* 0x000ea20000000a00 */
[----:B0-----:R-:W-:Y:S02]  /*01d0*/  ULEA UR4, UR6, UR4, 0x18 ;  /* 0x0000000406047291 */ /* 0x001fe4000f8ec0ff */
[----:B------:R-:W-:-:S04]  /*01e0*/  ULEA UR5, UR6, UR5, 0x18 ;  /* 0x0000000506057291 */ /* 0x000fc8000f8ec0ff */
[----:B------:R-:W-:Y:S02]  /*01f0*/  LEA R16, R9, UR4, 0x7 ;  /* 0x0000000409107c11 */ /* 0x000fe4000f8e38ff */
[C---:B------:R-:W-:Y:S02]  /*0200*/  LEA R6, R13.reuse, UR5, 0x2 ;  /* 0x000000050d067c11 */ /* 0x040fe4000f8e10ff */
[----:B------:R-:W-:Y:S02]  /*0210*/  LEA R7, R13, R16, 0x2 ;  /* 0x000000100d077211 */ /* 0x000fe400078e10ff */
[----:B------:R-:W-:-:S07]  /*0220*/  LEA R5, R9, R6, 0x7 ;  /* 0x0000000609057211 */ /* 0x000fce00078e38ff */
.L_x_1:
[----:B-1----:R-:W-:-:S04]  /*0230*/  IMAD.WIDE.U32 R24, R2, 0x4, R20 ;  /* 0x0000000402187825 */ /* 0x002fc800078e0014 */
[----:B--2---:R-:W-:Y:S02]  /*0240*/  IMAD.WIDE.U32 R8, R3, 0x4, R18 ;  /* 0x0000000403087825 */ /* 0x004fe400078e0012 */
[----:B------:R-:W2:Y:S04]  /*0250*/  LDG.E R24, desc[UR8][R24.64] ;  /* 0x0000000818187981 */ /* 0x000ea8000c1e1900 */
[----:B------:R-:W3:Y:S01]  /*0260*/  LDG.E R26, desc[UR8][R8.64] ;  /* 0x00000008081a7981 */ /* 0x000ee2000c1e1900 */
[----:B------:R-:W-:Y:S02]  /*0270*/  IADD3 R4, PT, PT, R4, 0x1, RZ ;  /* 0x0000000104047810 */ /* 0x000fe40007ffe0ff */
[----:B------:R-:W-:Y:S02]  /*0280*/  IADD3 R2, PT, PT, R2, 0x20, RZ ;  /* 0x0000002002027810 */ /* 0x000fe40007ffe0ff */
[----:B------:R-:W-:-:S02]  /*0290*/  ISETP.NE.AND P0, PT, R4, RZ, PT ;  /* 0x000000ff0400720c */ /* 0x000fc40003f05270 */
[----:B------:R-:W-:Y:S01]  /*02a0*/  LEA R3, R0, R3, 0x5 ;  /* 0x0000000300037211 */ /* 0x000fe200078e28ff */
[----:B--2---:R-:W-:Y:S04]  /*02b0*/  STS [R7], R24 ;  /* 0x0000001807007388 */ /* 0x004fe80000000800 */
[----:B---3--:R-:W-:Y:S01]  /*02c0*/  STS [R5], R26 ;  /* 0x0000001a05007388 */ /* 0x008fe20000000800 */
[----:B------:R-:W-:Y:S06]  /*02d0*/  BAR.SYNC.DEFER_BLOCKING 0x0 ;  /* 0x0000000000007b1d */ /* 0x000fec0000010000 */
[----:B------:R-:W-:Y:S04]  /*02e0*/  LDS R10, [R6] ;  /* 0x00000000060a7984 */ /* 0x000fe80000000800 */
[----:B------:R-:W0:Y:S04]  /*02f0*/  LDS.128 R12, [R16] ;  /* 0x00000000100c7984 */ /* 0x000e280000000c00 */
[----:B------:R-:W1:Y:S04]  /*0300*/  LDS R27, [R6+0x80] ;  /* 0x00008000061b7984 */ /* 0x000e680000000800 */
[----:B------:R-:W2:Y:S04]  /*0310*/  LDS R17, [R6+0x100] ;  /* 0x0001000006117984 */ /* 0x000ea80000000800 */
[----:B------:R-:W3:Y:S04]  /*0320*/  LDS R29, [R6+0x180] ;  /* 0x00018000061d7984 */ /* 0x000ee80000000800 */
[----:B------:R-:W-:Y:S01]  /*0330*/  LDS R25, [R6+0x380] ;  /* 0x0003800006197984 */ /* 0x000fe20000000800 */
[----:B0-----:R-:W-:-:S03]  /*0340*/  FFMA R10, R12, R10, R11 ;  /* 0x0000000a0c0a7223 */ /* 0x001fc6000000000b */
[----:B------:R-:W-:Y:S01]  /*0350*/  LDS R12, [R6+0x280] ;  /* 0x00028000060c7984 */ /* 0x000fe20000000800 */
[----:B-1----:R-:W-:-:S03]  /*0360*/  FFMA R28, R27, R13, R10 ;  /* 0x0000000d1b1c7223 */ /* 0x002fc6000000000a */
[----:B------:R-:W-:Y:S01]  /*0370*/  LDS R13, [R6+0x200] ;  /* 0x00020000060d7984 */ /* 0x000fe20000000800 */
[----:B--2---:R-:W-:-:S03]  /*0380*/  FFMA R14, R17, R14, R28 ;  /* 0x0000000e110e7223 */ /* 0x004fc6000000001c */
[----:B------:R-:W0:Y:S01]  /*0390*/  LDS.128 R8, [R16+0x10] ;  /* 0x0000100010087984 */ /* 0x000e220000000c00 */
[----:B---3--:R-:W-:-:S03]  /*03a0*/  FFMA R15, R29, R15, R14 ;  /* 0x0000000f1d0f7223 */ /* 0x008fc6000000000e */
[----:B------:R-:W1:Y:S01]  /*03b0*/  LDS R17, [R6+0x300] ;  /* 0x0003000006117984 */ /* 0x000e620000000800 */
[----:B0-----:R-:W-:-:S03]  /*03c0*/  FFMA R13, R8, R13, R15 ;  /* 0x0000000d080d7223 */ /* 0x001fc6000000000f */
[----:B------:R-:W-:Y:S01]  /*03d0*/  LDS R8, [R6+0x480] ;  /* 0x0004800006087984 */ /* 0x000fe20000000800 */
[----:B------:R-:W-:-:S03]  /*03e0*/  FFMA R24, R12, R9, R13 ;  /* 0x000000090c187223 */ /* 0x000fc6000000000d */
[----:B------:R-:W-:Y:S01]  /*03f0*/  LDS R9, [R6+0x400] ;  /* 0x0004000006097984 */ /* 0x000fe20000000800 */
[----:B-1----:R-:W-:-:S03]  /*0400*/  FFMA R10, R17, R10, R24 ;  /* 0x0000000a110a7223 */ /* 0x002fc60000000018 */
[----:B------:R-:W0:Y:S01]  /*0410*/  LDS.128 R12, [R16+0x20] ;  /* 0x00002000100c7984 */ /* 0x000e220000000c00 */
[----:B------:R-:W-:-:S03]  /*0420*/  FFMA R11, R25, R11, R10 ;  /* 0x0000000b190b7223 */ /* 0x000fc6000000000a */
[----:B------:R-:W1:Y:S04]  /*0430*/  LDS R17, [R6+0x500] ;  /* 0x0005000006117984 */ /* 0x000e680000000800 */
[----:B------:R-:W2:Y:S01]  /*0440*/  LDS R25, [R6+0x580] ;  /* 0x0005800006197984 */ /* 0x000ea20000000800 */
[----:B0-----:R-:W-:-:S03]  /*0450*/  FFMA R9, R12, R9, R11 ;  /* 0x000000090c097223 */ /* 0x001fc6000000000b */
[----:B------:R-:W-:Y:S01]  /*0460*/  LDS R12, [R6+0x680] ;  /* 0x00068000060c7984 */ /* 0x000fe20000000800 */
[----:B------:R-:W-:-:S03]  /*0470*/  FFMA R24, R8, R13, R9 ;  /* 0x0000000d08187223 */ /* 0x000fc60000000009 */
[----:B------:R-:W-:Y:S01]  /*0480*/  LDS R13, [R6+0x600] ;  /* 0x00060000060d7984 */ /* 0x000fe20000000800 */
[----:B-1----:R-:W-:-:S03]  /*0490*/  FFMA R14, R17, R14, R24 ;  /* 0x0000000e110e7223 */ /* 0x002fc60000000018 */
[----:B------:R-:W0:Y:S01]  /*04a0*/  LDS.128 R8, [R16+0x30] ;  /* 0x0000300010087984 */ /* 0x000e220000000c00 */
[----:B--2---:R-:W-:-:S03]  /*04b0*/  FFMA R15, R25, R15, R14 ;  /* 0x0000000f190f7223 */ /* 0x004fc6000000000e */
        /* <DEDUP_REMOVED lines=19> */
[----:B------:R-:W-:Y:S04]  /*05f0*/  LDS R24, [R6+0xc80] ;  /* 0x000c800006187984 */ /* 0x000fe80000000800 */
[----:B------:R-:W-:Y:S01]  /*0600*/  LDS R17, [R6+0xd00] ;  /* 0x000d000006117984 */ /* 0x000fe20000000800 */
[----:B0-----:R-:W-:-:S03]  /*0610*/  FFMA R13, R8, R13, R15 ;  /* 0x0000000d080d7223 */ /* 0x001fc6000000000f */
[----:B------:R-:W0:Y:S01]  /*0620*/  LDS R8, [R6+0xb80] ;  /* 0x000b800006087984 */ /* 0x000e220000000800 */
[----:B------:R-:W-:-:S03]  /*0630*/  FFMA R26, R12, R9, R13 ;  /* 0x000000090c1a7223 */ /* 0x000fc6000000000d */
[----:B------:R-:W-:Y:S01]  /*0640*/  LDS R9, [R6+0xc00] ;  /* 0x000c000006097984 */ /* 0x000fe20000000800 */
[----:B-1----:R-:W-:-:S03]  /*0650*/  FFMA R25, R25, R10, R26 ;  /* 0x0000000a19197223 */ /* 0x002fc6000000001a */
[----:B------:R-:W1:Y:S01]  /*0660*/  LDS.128 R12, [R16+0x60] ;  /* 0x00006000100c7984 */ /* 0x000e620000000c00 */
[----:B0-----:R-:W-:-:S03]  /*0670*/  FFMA R11, R8, R11, R25 ;  /* 0x0000000b080b7223 */ /* 0x001fc60000000019 */
[----:B------:R-:W-:Y:S01]  /*0680*/  LDS R25, [R6+0xf80] ;  /* 0x000f800006197984 */ /* 0x000fe20000000800 */
[----:B-1----:R-:W-:-:S03]  /*0690*/  FFMA R9, R12, R9, R11 ;  /* 0x000000090c097223 */ /* 0x002fc6000000000b */
[----:B------:R-:W0:Y:S01]  /*06a0*/  LDS R12, [R6+0xd80] ;  /* 0x000d8000060c7984 */ /* 0x000e220000000800 */
[----:B------:R-:W-:-:S03]  /*06b0*/  FFMA R26, R24, R13, R9 ;  /* 0x0000000d181a7223 */ /* 0x000fc60000000009 */
[----:B------:R-:W-:Y:S01]  /*06c0*/  LDS R13, [R6+0xe00] ;  /* 0x000e0000060d7984 */ /* 0x000fe20000000800 */
[----:B------:R-:W-:-:S03]  /*06d0*/  FFMA R17, R17, R14, R26 ;  /* 0x0000000e11117223 */ /* 0x000fc6000000001a */
[----:B------:R-:W1:Y:S04]  /*06e0*/  LDS.128 R8, [R16+0x70] ;  /* 0x0000700010087984 */ /* 0x000e680000000c00 */
[----:B------:R-:W2:Y:S04]  /*06f0*/  LDS R24, [R6+0xe80] ;  /* 0x000e800006187984 */ /* 0x000ea80000000800 */
[----:B------:R-:W3:Y:S01]  /*0700*/  LDS R14, [R6+0xf00] ;  /* 0x000f0000060e7984 */ /* 0x000ee20000000800 */
[----:B0-----:R-:W-:-:S04]  /*0710*/  FFMA R15, R12, R15, R17 ;  /* 0x0000000f0c0f7223 */ /* 0x001fc80000000011 */
[----:B-1----:R-:W-:-:S04]  /*0720*/  FFMA R13, R8, R13, R15 ;  /* 0x0000000d080d7223 */ /* 0x002fc8000000000f */
[----:B--2---:R-:W-:-:S04]  /*0730*/  FFMA R9, R24, R9, R13 ;  /* 0x0000000918097223 */ /* 0x004fc8000000000d */
[----:B---3--:R-:W-:-:S04]  /*0740*/  FFMA R10, R14, R10, R9 ;  /* 0x0000000a0e0a7223 */ /* 0x008fc80000000009 */
[----:B------:R-:W-:Y:S01]  /*0750*/  FFMA R11, R25, R11, R10 ;  /* 0x0000000b190b7223 */ /* 0x000fe2000000000a */
[----:B------:R-:W-:Y:S06]  /*0760*/  BAR.SYNC.DEFER_BLOCKING 0x0 ;  /* 0x0000000000007b1d */ /* 0x000fec0000010000 */
[----:B------:R-:W-:Y:S05]  /*0770*/  @P0 BRA `(.L_x_1) ;  /* 0xfffffff800ac0947 */ /* 0x000fea000383ffff */
.L_x_0:
[----:B------:R-:W-:Y:S01]  /*0780*/  STG.E desc[UR8][R22.64], R11 ;  /* 0x0000000b16007986 */ /* 0x000fe2000c101908 */
[----:B------:R-:W-:Y:S05]  /*0790*/  EXIT ;  /* 0x000000000000794d */ /* 0x000fea0003800000 */
.L_x_2:
[----:B------:R-:W-:-:S00]  /*07a0*/  BRA `(.L_x_2) ;  /* 0xfffffffc00fc7947 */ /* 0x000fc0000383ffff */
[----:B------:R-:W-:-:S00]  /*07b0*/  NOP ;  /* 0x0000000000007918 */ /* 0x000fc00000000000 */
        /* <DEDUP_REMOVED lines=12> */
.L_x_3:


//--------------------- .nv.shared.matmul_kernel  --------------------------
	.section	.nv.shared.matmul_kernel,"aw",@nobits
	.sectionflags	@""
	.align	4
.nv.shared.matmul_kernel:
	.zero		9216


//--------------------- .nv.shared.reserved.0     --------------------------
	.section	.nv.shared.reserved.0,"aw",@nobits
	.weak		__nv_reservedSMEM_offset_0_alias
	.size		__nv_reservedSMEM_offset_0_alias, 0, 64
	.other		__nv_reservedSMEM_offset_0_alias,@"STO_CUDA_RESERVED_SHARED STV_DEFAULT"
__nv_reservedSMEM_offset_0_alias:
	.zero		0
	.zero		64


//--------------------- .nv.constant0.matmul_kernel --------------------------
	.section	.nv.constant0.matmul_kernel,"a",@progbits
	.sectionflags	@""
	.align	4
.nv.constant0.matmul_kernel:
	.zero		924


//--------------------- SYMBOLS --------------------------

	.type		.nv.reservedSmem.offset0,@object
	.size		.nv.reservedSmem.offset0,0x4
	.type		.nv.reservedSmem.cap,@object
	.size		.nv.reservedSmem.cap,0x4
